//
// Generated by NVIDIA NVVM Compiler
//
// Compiler Build ID: CL-36424714
// Cuda compilation tools, release 13.0, V13.0.88
// Based on NVVM 20.0.0
//

.version 9.0
.target sm_100
.address_size 64

	// .globl	_Z5t_sumPfS_i

.visible .entry _Z5t_sumPfS_i(
	.param .u64 .ptr .align 1 _Z5t_sumPfS_i_param_0,
	.param .u64 .ptr .align 1 _Z5t_sumPfS_i_param_1,
	.param .u32 _Z5t_sumPfS_i_param_2
)
{
	.reg .pred 	%p<3>;
	.reg .b32 	%r<7>;
	.reg .b32 	%f<3>;
	.reg .b64 	%rd<7>;

	ld.param.u64 	%rd2, [_Z5t_sumPfS_i_param_0];
	ld.param.u64 	%rd3, [_Z5t_sumPfS_i_param_1];
	ld.param.u32 	%r2, [_Z5t_sumPfS_i_param_2];
	cvta.to.global.u64 	%rd1, %rd3;
	mov.u32 	%r3, %ntid.x;
	mov.u32 	%r4, %ctaid.x;
	mov.u32 	%r5, %tid.x;
	mad.lo.s32 	%r1, %r3, %r4, %r5;
	setp.ne.s32 	%p1, %r1, 0;
	@%p1 bra 	$L__BB0_2;
	mov.b32 	%r6, 0;
	st.global.u32 	[%rd1], %r6;
$L__BB0_2:
	bar.sync 	0;
	setp.ge.s32 	%p2, %r1, %r2;
	@%p2 bra 	$L__BB0_4;
	cvta.to.global.u64 	%rd4, %rd2;
	mul.wide.s32 	%rd5, %r1, 4;
	add.s64 	%rd6, %rd4, %rd5;
	ld.global.f32 	%f1, [%rd6];
	atom.global.add.f32 	%f2, [%rd1], %f1;
$L__BB0_4:
	ret;

}


// ===== COMPILED SASS (sm_100) =====

	.target	sm_100

	.elftype	@"ET_EXEC"


//--------------------- .note.nv.tkinfo           --------------------------
	.section	.note.nv.tkinfo,"",@"SHT_NOTE"
	.sectionflags	@"SHF_NOTE_NV_TKINFO"
	.tkinfo
        /*0018*/ 	.word	0x00000002
        /*0030*/ 	.string	""
        /*0030*/ 	.string	"ptxas"
        /*0030*/ 	.string	"Cuda compilation tools, release 13.0, V13.0.88"
        /*0030*/ 	.string	"Build cuda_13.0.r13.0/compiler.36424714_0"
        /*0030*/ 	.string	"-arch sm_100 -m 64 "



//--------------------- .note.nv.cuinfo           --------------------------
	.section	.note.nv.cuinfo,"",@"SHT_NOTE"
	.sectionflags	@"SHF_NOTE_NV_CUINFO"
        /*0018*/ 	.short	0x0002
        /*001a*/ 	.short	0x0064
        /*001c*/ 	.short	0x0082
	.zero		2


//--------------------- .nv.info                  --------------------------
	.section	.nv.info,"",@"SHT_CUDA_INFO"
	.align	4


	//----- nvinfo : EIATTR_REGCOUNT
	.align		4
        /*0000*/ 	.byte	0x04, 0x2f
        /*0002*/ 	.short	(.L_1 - .L_0)
	.align		4
.L_0:
        /*0004*/ 	.word	index@(_Z5t_sumPfS_i)
        /*0008*/ 	.word	0x00000008


	//----- nvinfo : EIATTR_FRAME_SIZE
	.align		4
.L_1:
        /*000c*/ 	.byte	0x04, 0x11
        /*000e*/ 	.short	(.L_3 - .L_2)
	.align		4
.L_2:
        /*0010*/ 	.word	index@(_Z5t_sumPfS_i)
        /*0014*/ 	.word	0x00000000


	//----- nvinfo : EIATTR_MIN_STACK_SIZE
	.align		4
.L_3:
        /*0018*/ 	.byte	0x04, 0x12
        /*001a*/ 	.short	(.L_5 - .L_4)
	.align		4
.L_4:
        /*001c*/ 	.word	index@(_Z5t_sumPfS_i)
        /*0020*/ 	.word	0x00000000
.L_5:


//--------------------- .nv.compat                --------------------------
	.section	.nv.compat,"",@"SHT_CUDA_COMPAT_INFO"
	.align	4
        /*0000*/ 	.byte	0x02, 0x09, 0x00, 0x00, 0x02, 0x02, 0x01, 0x00, 0x02, 0x05, 0x05, 0x00, 0x03, 0x07, 0x01, 0x01
        /*0010*/ 	.byte	0x02, 0x03, 0x00, 0x00, 0x02, 0x06, 0x01, 0x00, 0x04, 0x0b, 0x08, 0x00, 0x09, 0x00, 0x00, 0x00
        /*0020*/ 	.byte	0x00, 0x00, 0x00, 0x00


//--------------------- .nv.info._Z5t_sumPfS_i    --------------------------
	.section	.nv.info._Z5t_sumPfS_i,"",@"SHT_CUDA_INFO"
	.sectionflags	@""
	.align	4


	//----- nvinfo : EIATTR_CUDA_API_VERSION
	.align		4
        /*0000*/ 	.byte	0x04, 0x37
        /*0002*/ 	.short	(.L_7 - .L_6)
.L_6:
        /*0004*/ 	.word	0x00000082


	//----- nvinfo : EIATTR_KPARAM_INFO
	.align		4
.L_7:
        /*0008*/ 	.byte	0x04, 0x17
        /*000a*/ 	.short	(.L_9 - .L_8)
.L_8:
        /*000c*/ 	.word	0x00000000
        /*0010*/ 	.short	0x0002
        /*0012*/ 	.short	0x0010
        /*0014*/ 	.byte	0x00, 0xf0, 0x11, 0x00


	//----- nvinfo : EIATTR_KPARAM_INFO
	.align		4
.L_9:
        /*0018*/ 	.byte	0x04, 0x17
        /*001a*/ 	.short	(.L_11 - .L_10)
.L_10:
        /*001c*/ 	.word	0x00000000
        /*0020*/ 	.short	0x0001
        /*0022*/ 	.short	0x0008
        /*0024*/ 	.byte	0x00, 0xf5, 0x21, 0x00


	//----- nvinfo : EIATTR_KPARAM_INFO
	.align		4
.L_11:
        /*0028*/ 	.byte	0x04, 0x17
        /*002a*/ 	.short	(.L_13 - .L_12)
.L_12:
        /*002c*/ 	.word	0x00000000
        /*0030*/ 	.short	0x0000
        /*0032*/ 	.short	0x0000
        /*0034*/ 	.byte	0x00, 0xf5, 0x21, 0x00


	//----- nvinfo : EIATTR_SPARSE_MMA_MASK
	.align		4
.L_13:
        /*0038*/ 	.byte	0x03, 0x50
        /*003a*/ 	.short	0x0000


	//----- nvinfo : EIATTR_MAXREG_COUNT
	.align		4
        /*003c*/ 	.byte	0x03, 0x1b
        /*003e*/ 	.short	0x00ff


	//----- nvinfo : EIATTR_NUM_BARRIERS
	.align		4
        /*0040*/ 	.byte	0x02, 0x4c
        /*0042*/ 	.byte	0x01
	.zero		1


	//----- nvinfo : EIATTR_MERCURY_ISA_VERSION
	.align		4
        /*0044*/ 	.byte	0x03, 0x5f
        /*0046*/ 	.short	0x0101


	//----- nvinfo : EIATTR_VRC_CTA_INIT_COUNT
	.align		4
        /*0048*/ 	.byte	0x02, 0x4a
	.zero		1
	.zero		1


	//----- nvinfo : EIATTR_EXIT_INSTR_OFFSETS
	.align		4
        /*004c*/ 	.byte	0x04, 0x1c
        /*004e*/ 	.short	(.L_15 - .L_14)


	//   ....[0]....
.L_14:
        /*0050*/ 	.word	0x000000c0


	//   ....[1]....
        /*0054*/ 	.word	0x00000120


	//----- nvinfo : EIATTR_CBANK_PARAM_SIZE
	.align		4
.L_15:
        /*0058*/ 	.byte	0x03, 0x19
        /*005a*/ 	.short	0x0014


	//----- nvinfo : EIATTR_PARAM_CBANK
	.align		4
        /*005c*/ 	.byte	0x04, 0x0a
        /*005e*/ 	.short	(.L_17 - .L_16)
	.align		4
.L_16:
        /*0060*/ 	.word	index@(.nv.constant0._Z5t_sumPfS_i)
        /*0064*/ 	.short	0x0380
        /*0066*/ 	.short	0x0014


	//----- nvinfo : EIATTR_SW_WAR
	.align		4
.L_17:
        /*0068*/ 	.byte	0x04, 0x36
        /*006a*/ 	.short	(.L_19 - .L_18)
.L_18:
        /*006c*/ 	.word	0x00000008
.L_19:


//--------------------- .nv.callgraph             --------------------------
	.section	.nv.callgraph,"",@"SHT_CUDA_CALLGRAPH"
	.align	4
	.sectionentsize	8
	.align		4
        /*0000*/ 	.word	0x00000000
	.align		4
        /*0004*/ 	.word	0xffffffff
	.align		4
        /*0008*/ 	.word	0x00000000
	.align		4
        /*000c*/ 	.word	0xfffffffe
	.align		4
        /*0010*/ 	.word	0x00000000
	.align		4
        /*0014*/ 	.word	0xfffffffd
	.align		4
        /*0018*/ 	.word	0x00000000
	.align		4
        /*001c*/ 	.word	0xfffffffc


//--------------------- .text._Z5t_sumPfS_i       --------------------------
	.section	.text._Z5t_sumPfS_i,"ax",@progbits
	.align	128
        .global         _Z5t_sumPfS_i
        .type           _Z5t_sumPfS_i,@function
        .size           _Z5t_sumPfS_i,(.L_x_1 - _Z5t_sumPfS_i)
        .other          _Z5t_sumPfS_i,@"STO_CUDA_ENTRY STV_DEFAULT"
_Z5t_sumPfS_i:
.text._Z5t_sumPfS_i:
[----:B------:R-:W-:Y:S01]  /*0000*/  LDC R1, c[0x0][0x37c] ;  /* 0x0000df00ff017b82 */ /* 0x000fe20000000800 */
[----:B------:R-:W0:Y:S01]  /*0010*/  S2R R5, SR_CTAID.X ;  /* 0x0000000000057919 */ /* 0x000e220000002500 */
[----:B------:R-:W0:Y:S01]  /*0020*/  LDCU UR4, c[0x0][0x360] ;  /* 0x00006c00ff0477ac */ /* 0x000e220008000800 */
[----:B------:R-:W0:Y:S01]  /*0030*/  S2R R0, SR_TID.X ;  /* 0x0000000000007919 */ /* 0x000e220000002100 */
[----:B------:R-:W1:Y:S01]  /*0040*/  LDCU UR6, c[0x0][0x390] ;  /* 0x00007200ff0677ac */ /* 0x000e620008000800 */
[----:B0-----:R-:W-:Y:S01]  /*0050*/  IMAD R5, R5, UR4, R0 ;  /* 0x0000000405057c24 */ /* 0x001fe2000f8e0200 */
[----:B------:R-:W0:Y:S04]  /*0060*/  LDCU.64 UR4, c[0x0][0x358] ;  /* 0x00006b00ff0477ac */ /* 0x000e280008000a00 */
[----:B------:R-:W-:-:S02]  /*0070*/  ISETP.NE.AND P0, PT, R5, RZ, PT ;  /* 0x000000ff0500720c */ /* 0x000fc40003f05270 */
[----:B-1----:R-:W-:-:S11]  /*0080*/  ISETP.GE.AND P1, PT, R5, UR6, PT ;  /* 0x0000000605007c0c */ /* 0x002fd6000bf26270 */
[----:B------:R-:W0:Y:S02]  /*0090*/  @!P0 LDC.64 R2, c[0x0][0x388] ;  /* 0x0000e200ff028b82 */ /* 0x000e240000000a00 */
[----:B0-----:R0:W-:Y:S06]  /*00a0*/  @!P0 STG.E desc[UR4][R2.64], RZ ;  /* 0x000000ff02008986 */ /* 0x0011ec000c101904 */
[----:B------:R-:W-:Y:S06]  /*00b0*/  BAR.SYNC.DEFER_BLOCKING 0x0 ;  /* 0x0000000000007b1d */ /* 0x000fec0000010000 */
[----:B------:R-:W-:Y:S05]  /*00c0*/  @P1 EXIT ;  /* 0x000000000000194d */ /* 0x000fea0003800000 */
[----:B0-----:R-:W0:Y:S02]  /*00d0*/  LDC.64 R2, c[0x0][0x380] ;  /* 0x0000e000ff027b82 */ /* 0x001e240000000a00 */
[----:B0-----:R-:W-:-:S06]  /*00e0*/  IMAD.WIDE R2, R5, 0x4, R2 ;  /* 0x0000000405027825 */ /* 0x001fcc00078e0202 */
[----:B------:R-:W2:Y:S01]  /*00f0*/  LDG.E R3, desc[UR4][R2.64] ;  /* 0x0000000402037981 */ /* 0x000ea2000c1e1900 */
[----:B------:R-:W2:Y:S03]  /*0100*/  LDC.64 R4, c[0x0][0x388] ;  /* 0x0000e200ff047b82 */ /* 0x000ea60000000a00 */
[----:B--2---:R-:W-:Y:S01]  /*0110*/  REDG.E.ADD.F32.FTZ.RN.STRONG.GPU desc[UR4][R4.64], R3 ;  /* 0x00000003040079a6 */ /* 0x004fe2000c12f304 */
[----:B------:R-:W-:Y:S05]  /*0120*/  EXIT ;  /* 0x000000000000794d */ /* 0x000fea0003800000 */
.L_x_0:
[----:B------:R-:W-:-:S00]  /*0130*/  BRA `(.L_x_0) ;  /* 0xfffffffc00fc7947 */ /* 0x000fc0000383ffff */
[----:B------:R-:W-:-:S00]  /*0140*/  NOP ;  /* 0x0000000000007918 */ /* 0x000fc00000000000 */
        /* <DEDUP_REMOVED lines=11> */
.L_x_1:


//--------------------- .nv.shared.reserved.0     --------------------------
	.section	.nv.shared.reserved.0,"aw",@nobits
	.weak		__nv_reservedSMEM_offset_0_alias
	.size		__nv_reservedSMEM_offset_0_alias, 0, 64
	.other		__nv_reservedSMEM_offset_0_alias,@"STO_CUDA_RESERVED_SHARED STV_DEFAULT"
__nv_reservedSMEM_offset_0_alias:
	.zero		0
	.zero		64


//--------------------- .nv.constant0._Z5t_sumPfS_i --------------------------
	.section	.nv.constant0._Z5t_sumPfS_i,"a",@progbits
	.sectionflags	@""
	.align	4
.nv.constant0._Z5t_sumPfS_i:
	.zero		916


//--------------------- SYMBOLS --------------------------

	.type		.nv.reservedSmem.offset0,@object
	.size		.nv.reservedSmem.offset0,0x4
